	.headerflags	@"EF_CUDA_TEXMODE_UNIFIED EF_CUDA_64BIT_ADDRESS EF_CUDA_ACCELERATORS EF_CUDA_SM90 EF_CUDA_VIRTUAL_SM(EF_CUDA_SM90)"
	.elftype	@"ET_EXEC"


//--------------------- .nv.info                  --------------------------
	.section	.nv.info,"",@"SHT_CUDA_INFO"
	.align	4


	//----- nvinfo : EIATTR_REGCOUNT
	.align		4
        /*0000*/ 	.byte	0x04, 0x2f
        /*0002*/ 	.short	(.L_1 - .L_0)
	.align		4
.L_0:
        /*0004*/ 	.word	index@(triton_poi_fused_convolution_1)
        /*0008*/ 	.word	0x00000013


	//----- nvinfo : EIATTR_MIN_STACK_SIZE
	.align		4
.L_1:
        /*000c*/ 	.byte	0x04, 0x12
        /*000e*/ 	.short	(.L_3 - .L_2)
	.align		4
.L_2:
        /*0010*/ 	.word	index@(triton_poi_fused_convolution_1)
        /*0014*/ 	.word	0x00000000


	//----- nvinfo : EIATTR_FRAME_SIZE
	.align		4
.L_3:
        /*0018*/ 	.byte	0x04, 0x11
        /*001a*/ 	.short	(.L_5 - .L_4)
	.align		4
.L_4:
        /*001c*/ 	.word	index@(triton_poi_fused_convolution_1)
        /*0020*/ 	.word	0x00000000


	//----- nvinfo : EIATTR_MIN_STACK_SIZE
	.align		4
.L_5:
        /*0024*/ 	.byte	0x04, 0x12
        /*0026*/ 	.short	(.L_7 - .L_6)
	.align		4
.L_6:
        /*0028*/ 	.word	index@(triton_poi_fused_convolution_1)
        /*002c*/ 	.word	0x00000000
.L_7:


//--------------------- .nv.info.triton_poi_fused_convolution_1 --------------------------
	.section	.nv.info.triton_poi_fused_convolution_1,"",@"SHT_CUDA_INFO"
	.sectionflags	@""
	.align	4


	//----- nvinfo : EIATTR_CUDA_API_VERSION
	.align		4
        /*0000*/ 	.byte	0x04, 0x37
        /*0002*/ 	.short	(.L_9 - .L_8)
.L_8:
        /*0004*/ 	.word	0x0000007c


	//----- nvinfo : EIATTR_KPARAM_INFO
	.align		4
.L_9:
        /*0008*/ 	.byte	0x04, 0x17
        /*000a*/ 	.short	(.L_11 - .L_10)
.L_10:
        /*000c*/ 	.word	0x00000000
        /*0010*/ 	.short	0x0004
        /*0012*/ 	.short	0x001c
        /*0014*/ 	.byte	0x00, 0xf0, 0x11, 0x00


	//----- nvinfo : EIATTR_KPARAM_INFO
	.align		4
.L_11:
        /*0018*/ 	.byte	0x04, 0x17
        /*001a*/ 	.short	(.L_13 - .L_12)
.L_12:
        /*001c*/ 	.word	0x00000000
        /*0020*/ 	.short	0x0003
        /*0022*/ 	.short	0x0018
        /*0024*/ 	.byte	0x00, 0xf0, 0x11, 0x00


	//----- nvinfo : EIATTR_KPARAM_INFO
	.align		4
.L_13:
        /*0028*/ 	.byte	0x04, 0x17
        /*002a*/ 	.short	(.L_15 - .L_14)
.L_14:
        /*002c*/ 	.word	0x00000000
        /*0030*/ 	.short	0x0002
        /*0032*/ 	.short	0x0010
        /*0034*/ 	.byte	0x00, 0xf4, 0x21, 0x00


	//----- nvinfo : EIATTR_KPARAM_INFO
	.align		4
.L_15:
        /*0038*/ 	.byte	0x04, 0x17
        /*003a*/ 	.short	(.L_17 - .L_16)
.L_16:
        /*003c*/ 	.word	0x00000000
        /*0040*/ 	.short	0x0001
        /*0042*/ 	.short	0x0008
        /*0044*/ 	.byte	0x00, 0xf4, 0x21, 0x00


	//----- nvinfo : EIATTR_KPARAM_INFO
	.align		4
.L_17:
        /*0048*/ 	.byte	0x04, 0x17
        /*004a*/ 	.short	(.L_19 - .L_18)
.L_18:
        /*004c*/ 	.word	0x00000000
        /*0050*/ 	.short	0x0000
        /*0052*/ 	.short	0x0000
        /*0054*/ 	.byte	0x00, 0xf4, 0x21, 0x00


	//----- nvinfo : EIATTR_SPARSE_MMA_MASK
	.align		4
.L_19:
        /*0058*/ 	.byte	0x03, 0x50
        /*005a*/ 	.short	0x0000


	//----- nvinfo : EIATTR_MAXREG_COUNT
	.align		4
        /*005c*/ 	.byte	0x03, 0x1b
        /*005e*/ 	.short	0x00ff


	//----- nvinfo : EIATTR_EXIT_INSTR_OFFSETS
	.align		4
        /*0060*/ 	.byte	0x04, 0x1c
        /*0062*/ 	.short	(.L_21 - .L_20)


	//   ....[0]....
.L_20:
        /*0064*/ 	.word	0x00000350


	//   ....[1]....
        /*0068*/ 	.word	0x000003c0


	//----- nvinfo : EIATTR_REQNTID
	.align		4
.L_21:
        /*006c*/ 	.byte	0x04, 0x10
        /*006e*/ 	.short	(.L_23 - .L_22)
.L_22:
        /*0070*/ 	.word	0x00000020
        /*0074*/ 	.word	0x00000001
        /*0078*/ 	.word	0x00000001


	//----- nvinfo : EIATTR_CBANK_PARAM_SIZE
	.align		4
.L_23:
        /*007c*/ 	.byte	0x03, 0x19
        /*007e*/ 	.short	0x0020


	//----- nvinfo : EIATTR_PARAM_CBANK
	.align		4
        /*0080*/ 	.byte	0x04, 0x0a
        /*0082*/ 	.short	(.L_25 - .L_24)
	.align		4
.L_24:
        /*0084*/ 	.word	index@(.nv.constant0.triton_poi_fused_convolution_1)
        /*0088*/ 	.short	0x0210
        /*008a*/ 	.short	0x0020


	//----- nvinfo : EIATTR_SW_WAR
	.align		4
.L_25:
        /*008c*/ 	.byte	0x04, 0x36
        /*008e*/ 	.short	(.L_27 - .L_26)
.L_26:
        /*0090*/ 	.word	0x00000008
.L_27:


//--------------------- .nv.callgraph             --------------------------
	.section	.nv.callgraph,"",@"SHT_CUDA_CALLGRAPH"
	.align	4
	.sectionentsize	8
	.align		4
        /*0000*/ 	.word	0x00000000
	.align		4
        /*0004*/ 	.word	0xffffffff
	.align		4
        /*0008*/ 	.word	0x00000000
	.align		4
        /*000c*/ 	.word	0xfffffffe
	.align		4
        /*0010*/ 	.word	0x00000000
	.align		4
        /*0014*/ 	.word	0xfffffffd
	.align		4
        /*0018*/ 	.word	0x00000000
	.align		4
        /*001c*/ 	.word	0xfffffffc


//--------------------- .text.triton_poi_fused_convolution_1 --------------------------
	.section	.text.triton_poi_fused_convolution_1,"ax",@progbits
	.sectionflags	@"SHF_BARRIERS=1"
	.align	128
        .global         triton_poi_fused_convolution_1
        .type           triton_poi_fused_convolution_1,@function
        .size           triton_poi_fused_convolution_1,(.L_x_1 - triton_poi_fused_convolution_1)
        .other          triton_poi_fused_convolution_1,@"STO_CUDA_ENTRY STV_DEFAULT"
triton_poi_fused_convolution_1:
.text.triton_poi_fused_convolution_1:
[----:B------:R-:W0:Y:S02]  /*0000*/  LDC R1, c[0x0][0x28] ;  /* 0x00000a00ff017b82 */ /* 0x000e240000000800 */
[----:B------:R-:W1:Y:S01]  /*0010*/  S2R R0, SR_CTAID.Y ;  /* 0x0000000000007919 */ /* 0x000e620000002600 */
[----:B------:R-:W2:Y:S01]  /*0020*/  LDC.64 R2, c[0x0][0x210] ;  /* 0x00008400ff027b82 */ /* 0x000ea20000000a00 */
[----:B------:R-:W-:Y:S01]  /*0030*/  ULDC.64 UR6, c[0x0][0x208] ;  /* 0x0000820000067ab9 */ /* 0x000fe20000000a00 */
[----:B------:R-:W3:Y:S01]  /*0040*/  S2R R16, SR_TID.X ;  /* 0x0000000000107919 */ /* 0x000ee20000002100 */
[----:B------:R-:W4:Y:S05]  /*0050*/  S2R R8, SR_CTAID.X ;  /* 0x0000000000087919 */ /* 0x000f2a0000002500 */
[----:B------:R-:W5:Y:S01]  /*0060*/  LDC.64 R4, c[0x0][0x218] ;  /* 0x00008600ff047b82 */ /* 0x000f620000000a00 */
[----:B-1----:R-:W-:-:S02]  /*0070*/  IMAD.SHL.U32 R0, R0, 0x10, RZ ;  /* 0x0000001000007824 */ /* 0x002fc400078e00ff */
[----:B---3--:R-:W-:Y:S01]  /*0080*/  IMAD.SHL.U32 R7, R16, 0x2, RZ ;  /* 0x0000000210077824 */ /* 0x008fe200078e00ff */
[----:B------:R-:W-:Y:S01]  /*0090*/  SHF.R.U32.HI R11, RZ, 0x3, R16 ;  /* 0x00000003ff0b7819 */ /* 0x000fe20000011610 */
[----:B----4-:R-:W-:-:S03]  /*00a0*/  IMAD.SHL.U32 R8, R8, 0x4, RZ ;  /* 0x0000000408087824 */ /* 0x010fc600078e00ff */
[----:B------:R-:W-:Y:S02]  /*00b0*/  LOP3.LUT R6, R0, 0xe, R7, 0xf8, !PT ;  /* 0x0000000e00067812 */ /* 0x000fe400078ef807 */
[----:B------:R-:W-:Y:S02]  /*00c0*/  SGXT.U32 R11, R11, 0x2 ;  /* 0x000000020b0b781a */ /* 0x000fe40000000000 */
[----:B------:R-:W-:Y:S02]  /*00d0*/  SHF.R.S32.HI R9, RZ, 0x1f, R6 ;  /* 0x0000001fff097819 */ /* 0x000fe40000011406 */
[----:B------:R-:W-:Y:S02]  /*00e0*/  ISETP.GE.AND P1, PT, R6, 0x10, PT ;  /* 0x000000100600780c */ /* 0x000fe40003f26270 */
[----:B------:R-:W-:Y:S02]  /*00f0*/  LEA.HI R10, R9, R6, RZ, 0x2 ;  /* 0x00000006090a7211 */ /* 0x000fe400078f10ff */
[----:B------:R-:W-:-:S02]  /*0100*/  LOP3.LUT R9, R8, R11, RZ, 0xfc, !PT ;  /* 0x0000000b08097212 */ /* 0x000fc400078efcff */
[C---:B------:R-:W-:Y:S01]  /*0110*/  LOP3.LUT R13, R10.reuse, 0xfffffffc, RZ, 0xc0, !PT ;  /* 0xfffffffc0a0d7812 */ /* 0x040fe200078ec0ff */
[----:B------:R-:W-:Y:S01]  /*0120*/  IMAD.SHL.U32 R10, R10, 0x4, RZ ;  /* 0x000000040a0a7824 */ /* 0x000fe200078e00ff */
[----:B------:R-:W-:-:S03]  /*0130*/  ISETP.GE.AND P0, PT, R9, 0x4, PT ;  /* 0x000000040900780c */ /* 0x000fc60003f06270 */
[----:B------:R-:W-:Y:S01]  /*0140*/  IMAD.IADD R13, R6, 0x1, -R13 ;  /* 0x00000001060d7824 */ /* 0x000fe200078e0a0d */
[----:B------:R-:W-:Y:S02]  /*0150*/  LOP3.LUT R15, R10, 0xfffffff0, RZ, 0xc0, !PT ;  /* 0xfffffff00a0f7812 */ /* 0x000fe400078ec0ff */
[----:B------:R-:W-:Y:S01]  /*0160*/  ISETP.LT.AND P0, PT, R6, 0x10, !P0 ;  /* 0x000000100600780c */ /* 0x000fe20004701270 */
[----:B------:R-:W-:Y:S02]  /*0170*/  IMAD R10, R9, 0x4, R13 ;  /* 0x00000004090a7824 */ /* 0x000fe400078e020d */
[----:B-----5:R-:W-:Y:S01]  /*0180*/  IMAD.WIDE R4, R13, 0x4, R4 ;  /* 0x000000040d047825 */ /* 0x020fe200078e0204 */
[----:B------:R-:W-:-:S03]  /*0190*/  CS2R R12, SRZ ;  /* 0x00000000000c7805 */ /* 0x000fc6000001ff00 */
[----:B------:R-:W-:-:S04]  /*01a0*/  IMAD.IADD R15, R10, 0x1, R15 ;  /* 0x000000010a0f7824 */ /* 0x000fc800078e020f */
[----:B--2---:R-:W-:Y:S01]  /*01b0*/  IMAD.WIDE R2, R15, 0x4, R2 ;  /* 0x000000040f027825 */ /* 0x004fe200078e0202 */
[----:B------:R-:W-:-:S04]  /*01c0*/  CS2R R14, SRZ ;  /* 0x00000000000e7805 */ /* 0x000fc8000001ff00 */
[----:B------:R-:W2:Y:S04]  /*01d0*/  @P0 LDG.E.EL.64 R12, desc[UR6][R2.64] ;  /* 0x00000006020c0981 */ /* 0x000ea8000c2e1b00 */
[----:B------:R-:W2:Y:S01]  /*01e0*/  @!P1 LDG.E.EL.64 R14, desc[UR6][R4.64] ;  /* 0x00000006040e9981 */ /* 0x000ea2000c2e1b00 */
[----:B------:R-:W1:Y:S01]  /*01f0*/  S2UR UR5, SR_CgaCtaId ;  /* 0x00000000000579c3 */ /* 0x000e620000008800 */
[----:B------:R-:W-:Y:S01]  /*0200*/  IMAD.SHL.U32 R6, R16, 0x8, RZ ;  /* 0x0000000810067824 */ /* 0x000fe200078e00ff */
[----:B------:R-:W-:-:S04]  /*0210*/  UMOV UR4, 0x400 ;  /* 0x0000040000047882 */ /* 0x000fc80000000000 */
[----:B------:R-:W-:Y:S02]  /*0220*/  LOP3.LUT R10, R6, 0x38, RZ, 0xc0, !PT ;  /* 0x00000038060a7812 */ /* 0x000fe400078ec0ff */
[----:B------:R-:W-:Y:S01]  /*0230*/  LOP3.LUT R11, R11, 0x38, R6, 0xf8, !PT ;  /* 0x000000380b0b7812 */ /* 0x000fe200078ef806 */
[----:B-1----:R-:W-:-:S06]  /*0240*/  UPRMT UR4, UR5, 0x654, UR4 ;  /* 0x0000065405047896 */ /* 0x002fcc0008000004 */
[----:B------:R-:W-:-:S04]  /*0250*/  VIADD R10, R10, UR4 ;  /* 0x000000040a0a7c36 */ /* 0x000fc80008000000 */
[----:B------:R-:W-:Y:S01]  /*0260*/  IMAD R10, R11, 0x4, R10 ;  /* 0x000000040b0a7824 */ /* 0x000fe200078e020a */
[----:B------:R-:W-:Y:S02]  /*0270*/  SHF.R.U32.HI R9, RZ, 0x1, R16 ;  /* 0x00000001ff097819 */ /* 0x000fe40000011610 */
[----:B------:R-:W-:Y:S02]  /*0280*/  LOP3.LUT R8, R8, 0x2, R7, 0xf8, !PT ;  /* 0x0000000208087812 */ /* 0x000fe400078ef807 */
[----:B------:R-:W-:Y:S02]  /*0290*/  SGXT.U32 R9, R9, 0x4 ;  /* 0x000000040909781a */ /* 0x000fe40000000000 */
[----:B------:R-:W-:Y:S02]  /*02a0*/  ISETP.GE.AND P0, PT, R8, 0x4, PT ;  /* 0x000000040800780c */ /* 0x000fe40003f06270 */
[----:B------:R-:W-:-:S04]  /*02b0*/  LOP3.LUT R9, R0, R9, RZ, 0xfc, !PT ;  /* 0x0000000900097212 */ /* 0x000fc800078efcff */
[----:B------:R-:W-:Y:S02]  /*02c0*/  ISETP.LT.AND P0, PT, R9, 0x10, !P0 ;  /* 0x000000100900780c */ /* 0x000fe40004701270 */
[----:B------:R-:W-:Y:S02]  /*02d0*/  LOP3.LUT R7, R7, 0x3c, RZ, 0xc0, !PT ;  /* 0x0000003c07077812 */ /* 0x000fe400078ec0ff */
[----:B------:R-:W-:-:S04]  /*02e0*/  LOP3.LUT R6, R6, 0xf8, RZ, 0xc0, !PT ;  /* 0x000000f806067812 */ /* 0x000fc800078ec0ff */
[----:B------:R-:W-:Y:S01]  /*02f0*/  IADD3 R6, R6, UR4, R7 ;  /* 0x0000000406067c10 */ /* 0x000fe2000fffe007 */
[----:B--2---:R-:W-:Y:S01]  /*0300*/  FADD R12, R14, R12 ;  /* 0x0000000c0e0c7221 */ /* 0x004fe20000000000 */
[----:B------:R-:W-:-:S04]  /*0310*/  FADD R13, R15, R13 ;  /* 0x0000000d0f0d7221 */ /* 0x000fc80000000000 */
[----:B------:R1:W-:Y:S04]  /*0320*/  STS [R10], R12 ;  /* 0x0000000c0a007388 */ /* 0x0003e80000000800 */
[----:B------:R1:W-:Y:S01]  /*0330*/  STS [R10+0x14], R13 ;  /* 0x0000140d0a007388 */ /* 0x0003e20000000800 */
[----:B------:R-:W-:Y:S06]  /*0340*/  BAR.SYNC.DEFER_BLOCKING 0x0 ;  /* 0x0000000000007b1d */ /* 0x000fec0000010000 */
[----:B-1----:R-:W-:Y:S05]  /*0350*/  @!P0 EXIT ;  /* 0x000000000000894d */ /* 0x002fea0003800000 */
[----:B------:R-:W-:Y:S01]  /*0360*/  LDS R4, [R6] ;  /* 0x0000000006047984 */ /* 0x000fe20000000800 */
[----:B------:R-:W0:Y:S01]  /*0370*/  LDC.64 R2, c[0x0][0x220] ;  /* 0x00008800ff027b82 */ /* 0x000e220000000a00 */
[----:B------:R-:W-:Y:S02]  /*0380*/  IMAD R9, R9, 0x4, R8 ;  /* 0x0000000409097824 */ /* 0x000fe400078e0208 */
[----:B------:R-:W1:Y:S02]  /*0390*/  LDS R5, [R6+0x4] ;  /* 0x0000040006057984 */ /* 0x000e640000000800 */
[----:B0-----:R-:W-:-:S05]  /*03a0*/  IMAD.WIDE R2, R9, 0x4, R2 ;  /* 0x0000000409027825 */ /* 0x001fca00078e0202 */
[----:B-1----:R-:W-:Y:S01]  /*03b0*/  STG.E.64 desc[UR6][R2.64], R4 ;  /* 0x0000000402007986 */ /* 0x002fe2000c101b06 */
[----:B------:R-:W-:Y:S05]  /*03c0*/  EXIT ;  /* 0x000000000000794d */ /* 0x000fea0003800000 */
.L_x_0:
[----:B------:R-:W-:-:S00]  /*03d0*/  BRA `(.L_x_0) ;  /* 0xfffffffc00fc7947 */ /* 0x000fc0000383ffff */
[----:B------:R-:W-:-:S00]  /*03e0*/  NOP ;  /* 0x0000000000007918 */ /* 0x000fc00000000000 */
        /* <DEDUP_REMOVED lines=9> */
.L_x_1:


//--------------------- .nv.shared.triton_poi_fused_convolution_1 --------------------------
	.section	.nv.shared.triton_poi_fused_convolution_1,"aw",@nobits
	.sectionflags	@""
	.align	16
	.zero		1024


//--------------------- .nv.constant0.triton_poi_fused_convolution_1 --------------------------
	.section	.nv.constant0.triton_poi_fused_convolution_1,"a",@progbits
	.sectionflags	@""
	.align	4
.nv.constant0.triton_poi_fused_convolution_1:
	.zero		560
